//
// Generated by NVIDIA NVVM Compiler
//
// Compiler Build ID: CL-36424714
// Cuda compilation tools, release 13.0, V13.0.88
// Based on NVVM 20.0.0
//

.version 9.0
.target sm_100
.address_size 64

	// .globl	_Z22aggregated_hist_kernelPciPi
// _ZZ22aggregated_hist_kernelPciPiE6hist_s has been demoted

.visible .entry _Z22aggregated_hist_kernelPciPi(
	.param .u64 .ptr .align 1 _Z22aggregated_hist_kernelPciPi_param_0,
	.param .u32 _Z22aggregated_hist_kernelPciPi_param_1,
	.param .u64 .ptr .align 1 _Z22aggregated_hist_kernelPciPi_param_2
)
{
	.reg .pred 	%p<12>;
	.reg .b16 	%rs<6>;
	.reg .b32 	%r<63>;
	.reg .b64 	%rd<13>;
	// demoted variable
	.shared .align 4 .b8 _ZZ22aggregated_hist_kernelPciPiE6hist_s[28];
	ld.param.u64 	%rd6, [_Z22aggregated_hist_kernelPciPi_param_0];
	ld.param.u32 	%r29, [_Z22aggregated_hist_kernelPciPi_param_1];
	ld.param.u64 	%rd7, [_Z22aggregated_hist_kernelPciPi_param_2];
	mov.u32 	%r62, %tid.x;
	setp.gt.u32 	%p1, %r62, 6;
	@%p1 bra 	$L__BB0_3;
	mov.u32 	%r2, %ntid.x;
	shl.b32 	%r30, %r62, 2;
	mov.u32 	%r31, _ZZ22aggregated_hist_kernelPciPiE6hist_s;
	add.s32 	%r52, %r31, %r30;
	shl.b32 	%r4, %r2, 2;
	mov.u32 	%r53, %r62;
$L__BB0_2:
	mov.b32 	%r32, 0;
	st.shared.u32 	[%r52], %r32;
	add.s32 	%r53, %r53, %r2;
	add.s32 	%r52, %r52, %r4;
	setp.lt.u32 	%p2, %r53, 7;
	@%p2 bra 	$L__BB0_2;
$L__BB0_3:
	bar.sync 	0;
	mov.u32 	%r35, %ctaid.x;
	mov.u32 	%r9, %ntid.x;
	mad.lo.s32 	%r54, %r35, %r9, %r62;
	setp.ge.s32 	%p3, %r54, %r29;
	mov.b32 	%r58, 0;
	mov.b32 	%r57, -1;
	@%p3 bra 	$L__BB0_11;
	mov.u32 	%r38, %nctaid.x;
	mul.lo.s32 	%r11, %r9, %r38;
	cvta.to.global.u64 	%rd1, %rd6;
	mov.b32 	%r57, -1;
	mov.b32 	%r58, 0;
$L__BB0_5:
	mov.u32 	%r14, %r57;
	mov.u32 	%r13, %r58;
	cvt.s64.s32 	%rd8, %r54;
	add.s64 	%rd9, %rd1, %rd8;
	ld.global.u8 	%rs2, [%rd9];
	add.s16 	%rs1, %rs2, -97;
	and.b16  	%rs3, %rs1, 255;
	setp.gt.u16 	%p4, %rs3, 25;
	@%p4 bra 	$L__BB0_10;
	and.b16  	%rs4, %rs1, 252;
	shr.u16 	%rs5, %rs4, 2;
	cvt.u32.u16 	%r57, %rs5;
	setp.ne.s32 	%p5, %r14, %r57;
	@%p5 bra 	$L__BB0_8;
	add.s32 	%r58, %r13, 1;
	mov.u32 	%r57, %r14;
	bra.uni 	$L__BB0_10;
$L__BB0_8:
	setp.lt.s32 	%p6, %r13, 1;
	mov.b32 	%r58, 1;
	@%p6 bra 	$L__BB0_10;
	shl.b32 	%r41, %r14, 2;
	mov.u32 	%r42, _ZZ22aggregated_hist_kernelPciPiE6hist_s;
	add.s32 	%r43, %r42, %r41;
	atom.shared.add.u32 	%r44, [%r43], %r13;
$L__BB0_10:
	add.s32 	%r54, %r54, %r11;
	setp.lt.s32 	%p7, %r54, %r29;
	@%p7 bra 	$L__BB0_5;
$L__BB0_11:
	setp.lt.s32 	%p8, %r58, 1;
	@%p8 bra 	$L__BB0_13;
	shl.b32 	%r45, %r57, 2;
	mov.u32 	%r46, _ZZ22aggregated_hist_kernelPciPiE6hist_s;
	add.s32 	%r47, %r46, %r45;
	atom.shared.add.u32 	%r48, [%r47], %r58;
$L__BB0_13:
	setp.gt.u32 	%p9, %r62, 6;
	bar.sync 	0;
	@%p9 bra 	$L__BB0_18;
	mul.wide.u32 	%rd10, %r62, 4;
	cvta.to.global.u64 	%rd11, %rd7;
	add.s64 	%rd12, %rd11, %rd10;
	mul.wide.u32 	%rd3, %r9, 4;
	shl.b32 	%r49, %r62, 2;
	mov.u32 	%r50, _ZZ22aggregated_hist_kernelPciPiE6hist_s;
	add.s32 	%r61, %r50, %r49;
	shl.b32 	%r23, %r9, 2;
$L__BB0_15:
	ld.shared.u32 	%r26, [%r61];
	setp.lt.s32 	%p10, %r26, 1;
	@%p10 bra 	$L__BB0_17;
	atom.global.add.u32 	%r51, [%rd12], %r26;
$L__BB0_17:
	add.s32 	%r62, %r62, %r9;
	add.s64 	%rd12, %rd12, %rd3;
	add.s32 	%r61, %r61, %r23;
	setp.lt.u32 	%p11, %r62, 7;
	@%p11 bra 	$L__BB0_15;
$L__BB0_18:
	ret;

}


// ===== COMPILED SASS (sm_100) =====

	.target	sm_100

	.elftype	@"ET_EXEC"


//--------------------- .note.nv.tkinfo           --------------------------
	.section	.note.nv.tkinfo,"",@"SHT_NOTE"
	.sectionflags	@"SHF_NOTE_NV_TKINFO"
	.tkinfo
        /*0018*/ 	.word	0x00000002
        /*0030*/ 	.string	""
        /*0030*/ 	.string	"ptxas"
        /*0030*/ 	.string	"Cuda compilation tools, release 13.0, V13.0.88"
        /*0030*/ 	.string	"Build cuda_13.0.r13.0/compiler.36424714_0"
        /*0030*/ 	.string	"-arch sm_100 -m 64 "



//--------------------- .note.nv.cuinfo           --------------------------
	.section	.note.nv.cuinfo,"",@"SHT_NOTE"
	.sectionflags	@"SHF_NOTE_NV_CUINFO"
        /*0018*/ 	.short	0x0002
        /*001a*/ 	.short	0x0064
        /*001c*/ 	.short	0x0082
	.zero		2


//--------------------- .nv.info                  --------------------------
	.section	.nv.info,"",@"SHT_CUDA_INFO"
	.align	4


	//----- nvinfo : EIATTR_REGCOUNT
	.align		4
        /*0000*/ 	.byte	0x04, 0x2f
        /*0002*/ 	.short	(.L_1 - .L_0)
	.align		4
.L_0:
        /*0004*/ 	.word	index@(_Z22aggregated_hist_kernelPciPi)
        /*0008*/ 	.word	0x0000000d


	//----- nvinfo : EIATTR_FRAME_SIZE
	.align		4
.L_1:
        /*000c*/ 	.byte	0x04, 0x11
        /*000e*/ 	.short	(.L_3 - .L_2)
	.align		4
.L_2:
        /*0010*/ 	.word	index@(_Z22aggregated_hist_kernelPciPi)
        /*0014*/ 	.word	0x00000000


	//----- nvinfo : EIATTR_MIN_STACK_SIZE
	.align		4
.L_3:
        /*0018*/ 	.byte	0x04, 0x12
        /*001a*/ 	.short	(.L_5 - .L_4)
	.align		4
.L_4:
        /*001c*/ 	.word	index@(_Z22aggregated_hist_kernelPciPi)
        /*0020*/ 	.word	0x00000000
.L_5:


//--------------------- .nv.compat                --------------------------
	.section	.nv.compat,"",@"SHT_CUDA_COMPAT_INFO"
	.align	4
        /*0000*/ 	.byte	0x02, 0x09, 0x00, 0x00, 0x02, 0x02, 0x01, 0x00, 0x02, 0x05, 0x05, 0x00, 0x03, 0x07, 0x01, 0x01
        /*0010*/ 	.byte	0x02, 0x03, 0x00, 0x00, 0x02, 0x06, 0x01, 0x00, 0x04, 0x0b, 0x08, 0x00, 0x09, 0x00, 0x00, 0x00
        /*0020*/ 	.byte	0x00, 0x00, 0x00, 0x00


//--------------------- .nv.info._Z22aggregated_hist_kernelPciPi --------------------------
	.section	.nv.info._Z22aggregated_hist_kernelPciPi,"",@"SHT_CUDA_INFO"
	.sectionflags	@""
	.align	4


	//----- nvinfo : EIATTR_CUDA_API_VERSION
	.align		4
        /*0000*/ 	.byte	0x04, 0x37
        /*0002*/ 	.short	(.L_7 - .L_6)
.L_6:
        /*0004*/ 	.word	0x00000082


	//----- nvinfo : EIATTR_KPARAM_INFO
	.align		4
.L_7:
        /*0008*/ 	.byte	0x04, 0x17
        /*000a*/ 	.short	(.L_9 - .L_8)
.L_8:
        /*000c*/ 	.word	0x00000000
        /*0010*/ 	.short	0x0002
        /*0012*/ 	.short	0x0010
        /*0014*/ 	.byte	0x00, 0xf5, 0x21, 0x00


	//----- nvinfo : EIATTR_KPARAM_INFO
	.align		4
.L_9:
        /*0018*/ 	.byte	0x04, 0x17
        /*001a*/ 	.short	(.L_11 - .L_10)
.L_10:
        /*001c*/ 	.word	0x00000000
        /*0020*/ 	.short	0x0001
        /*0022*/ 	.short	0x0008
        /*0024*/ 	.byte	0x00, 0xf0, 0x11, 0x00


	//----- nvinfo : EIATTR_KPARAM_INFO
	.align		4
.L_11:
        /*0028*/ 	.byte	0x04, 0x17
        /*002a*/ 	.short	(.L_13 - .L_12)
.L_12:
        /*002c*/ 	.word	0x00000000
        /*0030*/ 	.short	0x0000
        /*0032*/ 	.short	0x0000
        /*0034*/ 	.byte	0x00, 0xf5, 0x21, 0x00


	//----- nvinfo : EIATTR_SPARSE_MMA_MASK
	.align		4
.L_13:
        /*0038*/ 	.byte	0x03, 0x50
        /*003a*/ 	.short	0x0000


	//----- nvinfo : EIATTR_MAXREG_COUNT
	.align		4
        /*003c*/ 	.byte	0x03, 0x1b
        /*003e*/ 	.short	0x00ff


	//----- nvinfo : EIATTR_NUM_BARRIERS
	.align		4
        /*0040*/ 	.byte	0x02, 0x4c
        /*0042*/ 	.byte	0x01
	.zero		1


	//----- nvinfo : EIATTR_MERCURY_ISA_VERSION
	.align		4
        /*0044*/ 	.byte	0x03, 0x5f
        /*0046*/ 	.short	0x0101


	//----- nvinfo : EIATTR_VRC_CTA_INIT_COUNT
	.align		4
        /*0048*/ 	.byte	0x02, 0x4a
	.zero		1
	.zero		1


	//----- nvinfo : EIATTR_EXIT_INSTR_OFFSETS
	.align		4
        /*004c*/ 	.byte	0x04, 0x1c
        /*004e*/ 	.short	(.L_15 - .L_14)


	//   ....[0]....
.L_14:
        /*0050*/ 	.word	0x000004b0


	//   ....[1]....
        /*0054*/ 	.word	0x000005d0


	//----- nvinfo : EIATTR_CRS_STACK_SIZE
	.align		4
.L_15:
        /*0058*/ 	.byte	0x04, 0x1e
        /*005a*/ 	.short	(.L_17 - .L_16)
.L_16:
        /*005c*/ 	.word	0x00000000


	//----- nvinfo : EIATTR_CBANK_PARAM_SIZE
	.align		4
.L_17:
        /*0060*/ 	.byte	0x03, 0x19
        /*0062*/ 	.short	0x0018


	//----- nvinfo : EIATTR_PARAM_CBANK
	.align		4
        /*0064*/ 	.byte	0x04, 0x0a
        /*0066*/ 	.short	(.L_19 - .L_18)
	.align		4
.L_18:
        /*0068*/ 	.word	index@(.nv.constant0._Z22aggregated_hist_kernelPciPi)
        /*006c*/ 	.short	0x0380
        /*006e*/ 	.short	0x0018


	//----- nvinfo : EIATTR_SW_WAR
	.align		4
.L_19:
        /*0070*/ 	.byte	0x04, 0x36
        /*0072*/ 	.short	(.L_21 - .L_20)
.L_20:
        /*0074*/ 	.word	0x00000008
.L_21:


//--------------------- .nv.callgraph             --------------------------
	.section	.nv.callgraph,"",@"SHT_CUDA_CALLGRAPH"
	.align	4
	.sectionentsize	8
	.align		4
        /*0000*/ 	.word	0x00000000
	.align		4
        /*0004*/ 	.word	0xffffffff
	.align		4
        /*0008*/ 	.word	0x00000000
	.align		4
        /*000c*/ 	.word	0xfffffffe
	.align		4
        /*0010*/ 	.word	0x00000000
	.align		4
        /*0014*/ 	.word	0xfffffffd
	.align		4
        /*0018*/ 	.word	0x00000000
	.align		4
        /*001c*/ 	.word	0xfffffffc


//--------------------- .text._Z22aggregated_hist_kernelPciPi --------------------------
	.section	.text._Z22aggregated_hist_kernelPciPi,"ax",@progbits
	.align	128
        .global         _Z22aggregated_hist_kernelPciPi
        .type           _Z22aggregated_hist_kernelPciPi,@function
        .size           _Z22aggregated_hist_kernelPciPi,(.L_x_14 - _Z22aggregated_hist_kernelPciPi)
        .other          _Z22aggregated_hist_kernelPciPi,@"STO_CUDA_ENTRY STV_DEFAULT"
_Z22aggregated_hist_kernelPciPi:
.text._Z22aggregated_hist_kernelPciPi:
[----:B------:R-:W-:Y:S01]  /*0000*/  LDC R1, c[0x0][0x37c] ;  /* 0x0000df00ff017b82 */ /* 0x000fe20000000800 */
[----:B------:R-:W0:Y:S01]  /*0010*/  S2R R5, SR_TID.X ;  /* 0x0000000000057919 */ /* 0x000e220000002100 */
[----:B------:R-:W-:Y:S01]  /*0020*/  BSSY.RECONVERGENT B0, `(.L_x_0) ;  /* 0x000000e000007945 */ /* 0x000fe20003800200 */
[----:B0-----:R-:W-:-:S13]  /*0030*/  ISETP.GT.U32.AND P0, PT, R5, 0x6, PT ;  /* 0x000000060500780c */ /* 0x001fda0003f04070 */
[----:B------:R-:W-:Y:S05]  /*0040*/  @P0 BRA `(.L_x_1) ;  /* 0x00000000002c0947 */ /* 0x000fea0003800000 */
[----:B------:R-:W0:Y:S01]  /*0050*/  S2UR UR5, SR_CgaCtaId ;  /* 0x00000000000579c3 */ /* 0x000e220000008800 */
[----:B------:R-:W-:Y:S01]  /*0060*/  UMOV UR4, 0x400 ;  /* 0x0000040000047882 */ /* 0x000fe20000000000 */
[----:B------:R-:W-:-:S06]  /*0070*/  IMAD.MOV.U32 R2, RZ, RZ, R5 ;  /* 0x000000ffff027224 */ /* 0x000fcc00078e0005 */
[----:B------:R-:W1:Y:S01]  /*0080*/  LDC R3, c[0x0][0x360] ;  /* 0x0000d800ff037b82 */ /* 0x000e620000000800 */
[----:B0-----:R-:W-:-:S06]  /*0090*/  ULEA UR4, UR5, UR4, 0x18 ;  /* 0x0000000405047291 */ /* 0x001fcc000f8ec0ff */
[----:B------:R-:W-:-:S07]  /*00a0*/  LEA R0, R5, UR4, 0x2 ;  /* 0x0000000405007c11 */ /* 0x000fce000f8e10ff */
.L_x_2:
[C---:B-1----:R-:W-:Y:S01]  /*00b0*/  IMAD.IADD R2, R3.reuse, 0x1, R2 ;  /* 0x0000000103027824 */ /* 0x042fe200078e0202 */
[----:B------:R0:W-:Y:S04]  /*00c0*/  STS [R0], RZ ;  /* 0x000000ff00007388 */ /* 0x0001e80000000800 */
[----:B------:R-:W-:Y:S01]  /*00d0*/  ISETP.GE.U32.AND P0, PT, R2, 0x7, PT ;  /* 0x000000070200780c */ /* 0x000fe20003f06070 */
[----:B0-----:R-:W-:-:S12]  /*00e0*/  IMAD R0, R3, 0x4, R0 ;  /* 0x0000000403007824 */ /* 0x001fd800078e0200 */
[----:B------:R-:W-:Y:S05]  /*00f0*/  @!P0 BRA `(.L_x_2) ;  /* 0xfffffffc00ec8947 */ /* 0x000fea000383ffff */
.L_x_1:
[----:B------:R-:W-:Y:S05]  /*0100*/  BSYNC.RECONVERGENT B0 ;  /* 0x0000000000007941 */ /* 0x000fea0003800200 */
.L_x_0:
[----:B------:R-:W0:Y:S01]  /*0110*/  S2UR UR4, SR_CTAID.X ;  /* 0x00000000000479c3 */ /* 0x000e220000002500 */
[----:B------:R-:W1:Y:S01]  /*0120*/  LDCU UR5, c[0x0][0x388] ;  /* 0x00007100ff0577ac */ /* 0x000e620008000800 */
[----:B------:R-:W-:Y:S01]  /*0130*/  BSSY.RECONVERGENT B0, `(.L_x_3) ;  /* 0x000002c000007945 */ /* 0x000fe20003800200 */
[----:B------:R-:W-:Y:S01]  /*0140*/  IMAD.MOV.U32 R4, RZ, RZ, RZ ;  /* 0x000000ffff047224 */ /* 0x000fe200078e00ff */
[----:B------:R-:W2:Y:S01]  /*0150*/  LDCU.64 UR6, c[0x0][0x358] ;  /* 0x00006b00ff0677ac */ /* 0x000ea20008000a00 */
[----:B------:R-:W-:-:S03]  /*0160*/  IMAD.MOV.U32 R6, RZ, RZ, -0x1 ;  /* 0xffffffffff067424 */ /* 0x000fc600078e00ff */
[----:B------:R-:W0:Y:S01]  /*0170*/  LDC R9, c[0x0][0x360] ;  /* 0x0000d800ff097b82 */ /* 0x000e220000000800 */
[----:B------:R-:W3:Y:S01]  /*0180*/  LDCU UR10, c[0x0][0x388] ;  /* 0x00007100ff0a77ac */ /* 0x000ee20008000800 */
[----:B------:R-:W4:Y:S01]  /*0190*/  LDCU.64 UR8, c[0x0][0x380] ;  /* 0x00007000ff0877ac */ /* 0x000f220008000a00 */
[----:B0-----:R-:W-:-:S05]  /*01a0*/  IMAD R0, R9, UR4, R5 ;  /* 0x0000000409007c24 */ /* 0x001fca000f8e0205 */
[----:B------:R-:W-:Y:S01]  /*01b0*/  BAR.SYNC.DEFER_BLOCKING 0x0 ;  /* 0x0000000000007b1d */ /* 0x000fe20000010000 */
[----:B-1----:R-:W-:-:S13]  /*01c0*/  ISETP.GE.AND P0, PT, R0, UR5, PT ;  /* 0x0000000500007c0c */ /* 0x002fda000bf06270 */
[----:B--234-:R-:W-:Y:S05]  /*01d0*/  @P0 BRA `(.L_x_4) ;  /* 0x0000000000840947 */ /* 0x01cfea0003800000 */
[----:B------:R-:W0:Y:S01]  /*01e0*/  LDCU UR4, c[0x0][0x370] ;  /* 0x00006e00ff0477ac */ /* 0x000e220008000800 */
[----:B------:R-:W-:Y:S02]  /*01f0*/  IMAD.MOV.U32 R6, RZ, RZ, -0x1 ;  /* 0xffffffffff067424 */ /* 0x000fe400078e00ff */
[----:B------:R-:W-:Y:S02]  /*0200*/  IMAD.MOV.U32 R4, RZ, RZ, RZ ;  /* 0x000000ffff047224 */ /* 0x000fe400078e00ff */
[----:B0-----:R-:W-:-:S07]  /*0210*/  IMAD R7, R9, UR4, RZ ;  /* 0x0000000409077c24 */ /* 0x001fce000f8e02ff */
.L_x_7:
[----:B0-----:R-:W-:-:S04]  /*0220*/  IADD3 R2, P0, PT, R0, UR8, RZ ;  /* 0x0000000800027c10 */ /* 0x001fc8000ff1e0ff */
[----:B------:R-:W-:-:S05]  /*0230*/  LEA.HI.X.SX32 R3, R0, UR9, 0x1, P0 ;  /* 0x0000000900037c11 */ /* 0x000fca00080f0eff */
[----:B------:R-:W2:Y:S01]  /*0240*/  LDG.E.U8 R2, desc[UR6][R2.64] ;  /* 0x0000000602027981 */ /* 0x000ea2000c1e1100 */
[----:B------:R-:W-:Y:S01]  /*0250*/  IADD3 R0, PT, PT, R7, R0, RZ ;  /* 0x0000000007007210 */ /* 0x000fe20007ffe0ff */
[----:B------:R-:W-:Y:S03]  /*0260*/  BSSY.RECONVERGENT B1, `(.L_x_5) ;  /* 0x0000017000017945 */ /* 0x000fe60003800200 */
[----:B------:R-:W-:Y:S01]  /*0270*/  ISETP.GE.AND P0, PT, R0, UR10, PT ;  /* 0x0000000a00007c0c */ /* 0x000fe2000bf06270 */
[----:B--2---:R-:W-:-:S05]  /*0280*/  VIADD R10, R2, 0xffffff9f ;  /* 0xffffff9f020a7836 */ /* 0x004fca0000000000 */
[----:B------:R-:W-:-:S04]  /*0290*/  LOP3.LUT R8, R10, 0xff, RZ, 0xc0, !PT ;  /* 0x000000ff0a087812 */ /* 0x000fc800078ec0ff */
[----:B------:R-:W-:-:S13]  /*02a0*/  ISETP.GT.U32.AND P1, PT, R8, 0x19, PT ;  /* 0x000000190800780c */ /* 0x000fda0003f24070 */
[----:B------:R-:W-:Y:S05]  /*02b0*/  @P1 BRA `(.L_x_6) ;  /* 0x0000000000441947 */ /* 0x000fea0003800000 */
[----:B------:R-:W-:-:S04]  /*02c0*/  LOP3.LUT R2, R10, 0xfc, RZ, 0xc0, !PT ;  /* 0x000000fc0a027812 */ /* 0x000fc800078ec0ff */
[----:B------:R-:W-:Y:S01]  /*02d0*/  SHF.R.U32.HI R3, RZ, 0x2, R2 ;  /* 0x00000002ff037819 */ /* 0x000fe20000011602 */
[----:B------:R-:W-:-:S03]  /*02e0*/  IMAD.MOV.U32 R2, RZ, RZ, R6 ;  /* 0x000000ffff027224 */ /* 0x000fc600078e0006 */
[----:B------:R-:W-:Y:S01]  /*02f0*/  ISETP.NE.AND P1, PT, R6, R3, PT ;  /* 0x000000030600720c */ /* 0x000fe20003f25270 */
[----:B------:R-:W-:Y:S02]  /*0300*/  IMAD.MOV.U32 R6, RZ, RZ, R3 ;  /* 0x000000ffff067224 */ /* 0x000fe400078e0003 */
[----:B------:R-:W-:-:S10]  /*0310*/  IMAD.MOV.U32 R3, RZ, RZ, R4 ;  /* 0x000000ffff037224 */ /* 0x000fd400078e0004 */
[----:B------:R-:W-:Y:S01]  /*0320*/  @!P1 VIADD R4, R4, 0x1 ;  /* 0x0000000104049836 */ /* 0x000fe20000000000 */
[----:B------:R-:W-:Y:S01]  /*0330*/  @!P1 MOV R6, R2 ;  /* 0x0000000200069202 */ /* 0x000fe20000000f00 */
[----:B------:R-:W-:Y:S06]  /*0340*/  @!P1 BRA `(.L_x_6) ;  /* 0x0000000000209947 */ /* 0x000fec0003800000 */
[----:B------:R-:W-:Y:S01]  /*0350*/  ISETP.GE.AND P1, PT, R4, 0x1, PT ;  /* 0x000000010400780c */ /* 0x000fe20003f26270 */
[----:B------:R-:W-:-:S12]  /*0360*/  IMAD.MOV.U32 R4, RZ, RZ, 0x1 ;  /* 0x00000001ff047424 */ /* 0x000fd800078e00ff */
[----:B------:R-:W-:Y:S05]  /*0370*/  @!P1 BRA `(.L_x_6) ;  /* 0x0000000000149947 */ /* 0x000fea0003800000 */
[----:B------:R-:W0:Y:S01]  /*0380*/  S2UR UR5, SR_CgaCtaId ;  /* 0x00000000000579c3 */ /* 0x000e220000008800 */
[----:B------:R-:W-:Y:S02]  /*0390*/  UMOV UR4, 0x400 ;  /* 0x0000040000047882 */ /* 0x000fe40000000000 */
[----:B0-----:R-:W-:-:S06]  /*03a0*/  ULEA UR4, UR5, UR4, 0x18 ;  /* 0x0000000405047291 */ /* 0x001fcc000f8ec0ff */
[----:B------:R-:W-:-:S05]  /*03b0*/  LEA R2, R2, UR4, 0x2 ;  /* 0x0000000402027c11 */ /* 0x000fca000f8e10ff */
[----:B------:R0:W-:Y:S02]  /*03c0*/  ATOMS.ADD RZ, [R2], R3 ;  /* 0x0000000302ff738c */ /* 0x0001e40000000000 */
.L_x_6:
[----:B------:R-:W-:Y:S05]  /*03d0*/  BSYNC.RECONVERGENT B1 ;  /* 0x0000000000017941 */ /* 0x000fea0003800200 */
.L_x_5:
[----:B------:R-:W-:Y:S05]  /*03e0*/  @!P0 BRA `(.L_x_7) ;  /* 0xfffffffc008c8947 */ /* 0x000fea000383ffff */
.L_x_4:
[----:B------:R-:W-:Y:S05]  /*03f0*/  BSYNC.RECONVERGENT B0 ;  /* 0x0000000000007941 */ /* 0x000fea0003800200 */
.L_x_3:
[----:B------:R-:W-:Y:S01]  /*0400*/  ISETP.GE.AND P0, PT, R4, 0x1, PT ;  /* 0x000000010400780c */ /* 0x000fe20003f06270 */
[----:B------:R-:W-:Y:S01]  /*0410*/  BSSY.RECONVERGENT B0, `(.L_x_8) ;  /* 0x0000008000007945 */ /* 0x000fe20003800200 */
[----:B------:R-:W-:-:S11]  /*0420*/  ISETP.GT.U32.AND P1, PT, R5, 0x6, PT ;  /* 0x000000060500780c */ /* 0x000fd60003f24070 */
[----:B------:R-:W-:Y:S05]  /*0430*/  @!P0 BRA `(.L_x_9) ;  /* 0x0000000000148947 */ /* 0x000fea0003800000 */
[----:B------:R-:W1:Y:S01]  /*0440*/  S2UR UR5, SR_CgaCtaId ;  /* 0x00000000000579c3 */ /* 0x000e620000008800 */
[----:B------:R-:W-:Y:S02]  /*0450*/  UMOV UR4, 0x400 ;  /* 0x0000040000047882 */ /* 0x000fe40000000000 */
[----:B-1----:R-:W-:-:S06]  /*0460*/  ULEA UR4, UR5, UR4, 0x18 ;  /* 0x0000000405047291 */ /* 0x002fcc000f8ec0ff */
[----:B0-----:R-:W-:-:S05]  /*0470*/  LEA R3, R6, UR4, 0x2 ;  /* 0x0000000406037c11 */ /* 0x001fca000f8e10ff */
[----:B------:R1:W-:Y:S02]  /*0480*/  ATOMS.ADD RZ, [R3], R4 ;  /* 0x0000000403ff738c */ /* 0x0003e40000000000 */
.L_x_9:
[----:B------:R-:W-:Y:S05]  /*0490*/  BSYNC.RECONVERGENT B0 ;  /* 0x0000000000007941 */ /* 0x000fea0003800200 */
.L_x_8:
[----:B------:R-:W-:Y:S06]  /*04a0*/  BAR.SYNC.DEFER_BLOCKING 0x0 ;  /* 0x0000000000007b1d */ /* 0x000fec0000010000 */
[----:B------:R-:W-:Y:S05]  /*04b0*/  @P1 EXIT ;  /* 0x000000000000194d */ /* 0x000fea0003800000 */
[----:B------:R-:W2:Y:S01]  /*04c0*/  S2UR UR5, SR_CgaCtaId ;  /* 0x00000000000579c3 */ /* 0x000ea20000008800 */
[----:B------:R-:W-:-:S07]  /*04d0*/  UMOV UR4, 0x400 ;  /* 0x0000040000047882 */ /* 0x000fce0000000000 */
[----:B01----:R-:W0:Y:S01]  /*04e0*/  LDC.64 R2, c[0x0][0x390] ;  /* 0x0000e400ff027b82 */ /* 0x003e220000000a00 */
[----:B--2---:R-:W-:-:S06]  /*04f0*/  ULEA UR4, UR5, UR4, 0x18 ;  /* 0x0000000405047291 */ /* 0x004fcc000f8ec0ff */
[C---:B------:R-:W-:Y:S01]  /*0500*/  LEA R0, R5.reuse, UR4, 0x2 ;  /* 0x0000000405007c11 */ /* 0x040fe2000f8e10ff */
[----:B0-----:R-:W-:-:S07]  /*0510*/  IMAD.WIDE.U32 R2, R5, 0x4, R2 ;  /* 0x0000000405027825 */ /* 0x001fce00078e0002 */
.L_x_12:
[----:B------:R-:W0:Y:S01]  /*0520*/  LDS R7, [R0] ;  /* 0x0000000000077984 */ /* 0x000e220000000800 */
[----:B------:R-:W-:Y:S01]  /*0530*/  IMAD.IADD R5, R9, 0x1, R5 ;  /* 0x0000000109057824 */ /* 0x000fe200078e0205 */
[----:B------:R-:W-:Y:S04]  /*0540*/  BSSY.RECONVERGENT B0, `(.L_x_10) ;  /* 0x0000005000007945 */ /* 0x000fe80003800200 */
[----:B------:R-:W-:Y:S02]  /*0550*/  ISETP.GE.U32.AND P1, PT, R5, 0x7, PT ;  /* 0x000000070500780c */ /* 0x000fe40003f26070 */
[----:B0-----:R-:W-:-:S13]  /*0560*/  ISETP.GE.AND P0, PT, R7, 0x1, PT ;  /* 0x000000010700780c */ /* 0x001fda0003f06270 */
[----:B------:R-:W-:Y:S05]  /*0570*/  @!P0 BRA `(.L_x_11) ;  /* 0x0000000000048947 */ /* 0x000fea0003800000 */
[----:B------:R0:W-:Y:S02]  /*0580*/  REDG.E.ADD.STRONG.GPU desc[UR6][R2.64], R7 ;  /* 0x000000070200798e */ /* 0x0001e4000c12e106 */
.L_x_11:
[----:B------:R-:W-:Y:S05]  /*0590*/  BSYNC.RECONVERGENT B0 ;  /* 0x0000000000007941 */ /* 0x000fea0003800200 */
.L_x_10:
[C---:B------:R-:W-:Y:S02]  /*05a0*/  IMAD R0, R9.reuse, 0x4, R0 ;  /* 0x0000000409007824 */ /* 0x040fe400078e0200 */
[----:B0-----:R-:W-:Y:S01]  /*05b0*/  IMAD.WIDE.U32 R2, R9, 0x4, R2 ;  /* 0x0000000409027825 */ /* 0x001fe200078e0002 */
[----:B------:R-:W-:Y:S06]  /*05c0*/  @!P1 BRA `(.L_x_12) ;  /* 0xfffffffc00d49947 */ /* 0x000fec000383ffff */
[----:B------:R-:W-:Y:S05]  /*05d0*/  EXIT ;  /* 0x000000000000794d */ /* 0x000fea0003800000 */
.L_x_13:
[----:B------:R-:W-:-:S00]  /*05e0*/  BRA `(.L_x_13) ;  /* 0xfffffffc00fc7947 */ /* 0x000fc0000383ffff */
[----:B------:R-:W-:-:S00]  /*05f0*/  NOP ;  /* 0x0000000000007918 */ /* 0x000fc00000000000 */
        /* <DEDUP_REMOVED lines=8> */
.L_x_14:


//--------------------- .nv.shared._Z22aggregated_hist_kernelPciPi --------------------------
	.section	.nv.shared._Z22aggregated_hist_kernelPciPi,"aw",@nobits
	.sectionflags	@""
	.align	4
.nv.shared._Z22aggregated_hist_kernelPciPi:
	.zero		1052


//--------------------- .nv.shared.reserved.0     --------------------------
	.section	.nv.shared.reserved.0,"aw",@nobits
	.weak		__nv_reservedSMEM_offset_0_alias
	.size		__nv_reservedSMEM_offset_0_alias, 0, 64
	.other		__nv_reservedSMEM_offset_0_alias,@"STO_CUDA_RESERVED_SHARED STV_DEFAULT"
__nv_reservedSMEM_offset_0_alias:
	.zero		0
	.zero		64


//--------------------- .nv.constant0._Z22aggregated_hist_kernelPciPi --------------------------
	.section	.nv.constant0._Z22aggregated_hist_kernelPciPi,"a",@progbits
	.sectionflags	@""
	.align	4
.nv.constant0._Z22aggregated_hist_kernelPciPi:
	.zero		920


//--------------------- SYMBOLS --------------------------

	.type		.nv.reservedSmem.offset0,@object
	.size		.nv.reservedSmem.offset0,0x4
	.type		.nv.reservedSmem.cap,@object
	.size		.nv.reservedSmem.cap,0x4
